	.headerflags	@"EF_CUDA_TEXMODE_UNIFIED EF_CUDA_64BIT_ADDRESS EF_CUDA_ACCELERATORS EF_CUDA_SM90 EF_CUDA_VIRTUAL_SM(EF_CUDA_SM90)"
	.elftype	@"ET_EXEC"


//--------------------- .nv.info                  --------------------------
	.section	.nv.info,"",@"SHT_CUDA_INFO"
	.align	4


	//----- nvinfo : EIATTR_REGCOUNT
	.align		4
        /*0000*/ 	.byte	0x04, 0x2f
        /*0002*/ 	.short	(.L_1 - .L_0)
	.align		4
.L_0:
        /*0004*/ 	.word	index@(triton_poi_fused__unsafe_index_add_convolution_mul_relu_sub_40)
        /*0008*/ 	.word	0x00000028


	//----- nvinfo : EIATTR_MIN_STACK_SIZE
	.align		4
.L_1:
        /*000c*/ 	.byte	0x04, 0x12
        /*000e*/ 	.short	(.L_3 - .L_2)
	.align		4
.L_2:
        /*0010*/ 	.word	index@(triton_poi_fused__unsafe_index_add_convolution_mul_relu_sub_40)
        /*0014*/ 	.word	0x00000000


	//----- nvinfo : EIATTR_FRAME_SIZE
	.align		4
.L_3:
        /*0018*/ 	.byte	0x04, 0x11
        /*001a*/ 	.short	(.L_5 - .L_4)
	.align		4
.L_4:
        /*001c*/ 	.word	index@(triton_poi_fused__unsafe_index_add_convolution_mul_relu_sub_40)
        /*0020*/ 	.word	0x00000000


	//----- nvinfo : EIATTR_MIN_STACK_SIZE
	.align		4
.L_5:
        /*0024*/ 	.byte	0x04, 0x12
        /*0026*/ 	.short	(.L_7 - .L_6)
	.align		4
.L_6:
        /*0028*/ 	.word	index@(triton_poi_fused__unsafe_index_add_convolution_mul_relu_sub_40)
        /*002c*/ 	.word	0x00000000
.L_7:


//--------------------- .nv.info.triton_poi_fused__unsafe_index_add_convolution_mul_relu_sub_40 --------------------------
	.section	.nv.info.triton_poi_fused__unsafe_index_add_convolution_mul_relu_sub_40,"",@"SHT_CUDA_INFO"
	.sectionflags	@""
	.align	4


	//----- nvinfo : EIATTR_CUDA_API_VERSION
	.align		4
        /*0000*/ 	.byte	0x04, 0x37
        /*0002*/ 	.short	(.L_9 - .L_8)
.L_8:
        /*0004*/ 	.word	0x0000007c


	//----- nvinfo : EIATTR_KPARAM_INFO
	.align		4
.L_9:
        /*0008*/ 	.byte	0x04, 0x17
        /*000a*/ 	.short	(.L_11 - .L_10)
.L_10:
        /*000c*/ 	.word	0x00000000
        /*0010*/ 	.short	0x000f
        /*0012*/ 	.short	0x0078
        /*0014*/ 	.byte	0x00, 0xf0, 0x11, 0x00


	//----- nvinfo : EIATTR_KPARAM_INFO
	.align		4
.L_11:
        /*0018*/ 	.byte	0x04, 0x17
        /*001a*/ 	.short	(.L_13 - .L_12)
.L_12:
        /*001c*/ 	.word	0x00000000
        /*0020*/ 	.short	0x000e
        /*0022*/ 	.short	0x0070
        /*0024*/ 	.byte	0x00, 0xf4, 0x21, 0x00


	//----- nvinfo : EIATTR_KPARAM_INFO
	.align		4
.L_13:
        /*0028*/ 	.byte	0x04, 0x17
        /*002a*/ 	.short	(.L_15 - .L_14)
.L_14:
        /*002c*/ 	.word	0x00000000
        /*0030*/ 	.short	0x000d
        /*0032*/ 	.short	0x0068
        /*0034*/ 	.byte	0x00, 0xf4, 0x21, 0x00


	//----- nvinfo : EIATTR_KPARAM_INFO
	.align		4
.L_15:
        /*0038*/ 	.byte	0x04, 0x17
        /*003a*/ 	.short	(.L_17 - .L_16)
.L_16:
        /*003c*/ 	.word	0x00000000
        /*0040*/ 	.short	0x000c
        /*0042*/ 	.short	0x0060
        /*0044*/ 	.byte	0x00, 0xf4, 0x21, 0x00


	//----- nvinfo : EIATTR_KPARAM_INFO
	.align		4
.L_17:
        /*0048*/ 	.byte	0x04, 0x17
        /*004a*/ 	.short	(.L_19 - .L_18)
.L_18:
        /*004c*/ 	.word	0x00000000
        /*0050*/ 	.short	0x000b
        /*0052*/ 	.short	0x0058
        /*0054*/ 	.byte	0x00, 0xf4, 0x21, 0x00


	//----- nvinfo : EIATTR_KPARAM_INFO
	.align		4
.L_19:
        /*0058*/ 	.byte	0x04, 0x17
        /*005a*/ 	.short	(.L_21 - .L_20)
.L_20:
        /*005c*/ 	.word	0x00000000
        /*0060*/ 	.short	0x000a
        /*0062*/ 	.short	0x0050
        /*0064*/ 	.byte	0x00, 0xf4, 0x21, 0x00


	//----- nvinfo : EIATTR_KPARAM_INFO
	.align		4
.L_21:
        /*0068*/ 	.byte	0x04, 0x17
        /*006a*/ 	.short	(.L_23 - .L_22)
.L_22:
        /*006c*/ 	.word	0x00000000
        /*0070*/ 	.short	0x0009
        /*0072*/ 	.short	0x0048
        /*0074*/ 	.byte	0x00, 0xf4, 0x21, 0x00


	//----- nvinfo : EIATTR_KPARAM_INFO
	.align		4
.L_23:
        /*0078*/ 	.byte	0x04, 0x17
        /*007a*/ 	.short	(.L_25 - .L_24)
.L_24:
        /*007c*/ 	.word	0x00000000
        /*0080*/ 	.short	0x0008
        /*0082*/ 	.short	0x0040
        /*0084*/ 	.byte	0x00, 0xf4, 0x21, 0x00


	//----- nvinfo : EIATTR_KPARAM_INFO
	.align		4
.L_25:
        /*0088*/ 	.byte	0x04, 0x17
        /*008a*/ 	.short	(.L_27 - .L_26)
.L_26:
        /*008c*/ 	.word	0x00000000
        /*0090*/ 	.short	0x0007
        /*0092*/ 	.short	0x0038
        /*0094*/ 	.byte	0x00, 0xf4, 0x21, 0x00


	//----- nvinfo : EIATTR_KPARAM_INFO
	.align		4
.L_27:
        /*0098*/ 	.byte	0x04, 0x17
        /*009a*/ 	.short	(.L_29 - .L_28)
.L_28:
        /*009c*/ 	.word	0x00000000
        /*00a0*/ 	.short	0x0006
        /*00a2*/ 	.short	0x0030
        /*00a4*/ 	.byte	0x00, 0xf4, 0x21, 0x00


	//----- nvinfo : EIATTR_KPARAM_INFO
	.align		4
.L_29:
        /*00a8*/ 	.byte	0x04, 0x17
        /*00aa*/ 	.short	(.L_31 - .L_30)
.L_30:
        /*00ac*/ 	.word	0x00000000
        /*00b0*/ 	.short	0x0005
        /*00b2*/ 	.short	0x0028
        /*00b4*/ 	.byte	0x00, 0xf4, 0x21, 0x00


	//----- nvinfo : EIATTR_KPARAM_INFO
	.align		4
.L_31:
        /*00b8*/ 	.byte	0x04, 0x17
        /*00ba*/ 	.short	(.L_33 - .L_32)
.L_32:
        /*00bc*/ 	.word	0x00000000
        /*00c0*/ 	.short	0x0004
        /*00c2*/ 	.short	0x0020
        /*00c4*/ 	.byte	0x00, 0xf4, 0x21, 0x00


	//----- nvinfo : EIATTR_KPARAM_INFO
	.align		4
.L_33:
        /*00c8*/ 	.byte	0x04, 0x17
        /*00ca*/ 	.short	(.L_35 - .L_34)
.L_34:
        /*00cc*/ 	.word	0x00000000
        /*00d0*/ 	.short	0x0003
        /*00d2*/ 	.short	0x0018
        /*00d4*/ 	.byte	0x00, 0xf4, 0x21, 0x00


	//----- nvinfo : EIATTR_KPARAM_INFO
	.align		4
.L_35:
        /*00d8*/ 	.byte	0x04, 0x17
        /*00da*/ 	.short	(.L_37 - .L_36)
.L_36:
        /*00dc*/ 	.word	0x00000000
        /*00e0*/ 	.short	0x0002
        /*00e2*/ 	.short	0x0010
        /*00e4*/ 	.byte	0x00, 0xf4, 0x21, 0x00


	//----- nvinfo : EIATTR_KPARAM_INFO
	.align		4
.L_37:
        /*00e8*/ 	.byte	0x04, 0x17
        /*00ea*/ 	.short	(.L_39 - .L_38)
.L_38:
        /*00ec*/ 	.word	0x00000000
        /*00f0*/ 	.short	0x0001
        /*00f2*/ 	.short	0x0008
        /*00f4*/ 	.byte	0x00, 0xf4, 0x21, 0x00


	//----- nvinfo : EIATTR_KPARAM_INFO
	.align		4
.L_39:
        /*00f8*/ 	.byte	0x04, 0x17
        /*00fa*/ 	.short	(.L_41 - .L_40)
.L_40:
        /*00fc*/ 	.word	0x00000000
        /*0100*/ 	.short	0x0000
        /*0102*/ 	.short	0x0000
        /*0104*/ 	.byte	0x00, 0xf4, 0x21, 0x00


	//----- nvinfo : EIATTR_SPARSE_MMA_MASK
	.align		4
.L_41:
        /*0108*/ 	.byte	0x03, 0x50
        /*010a*/ 	.short	0x0000


	//----- nvinfo : EIATTR_MAXREG_COUNT
	.align		4
        /*010c*/ 	.byte	0x03, 0x1b
        /*010e*/ 	.short	0x00ff


	//----- nvinfo : EIATTR_EXIT_INSTR_OFFSETS
	.align		4
        /*0110*/ 	.byte	0x04, 0x1c
        /*0112*/ 	.short	(.L_43 - .L_42)


	//   ....[0]....
.L_42:
        /*0114*/ 	.word	0x000014b0


	//----- nvinfo : EIATTR_REQNTID
	.align		4
.L_43:
        /*0118*/ 	.byte	0x04, 0x10
        /*011a*/ 	.short	(.L_45 - .L_44)
.L_44:
        /*011c*/ 	.word	0x00000080
        /*0120*/ 	.word	0x00000001
        /*0124*/ 	.word	0x00000001


	//----- nvinfo : EIATTR_CBANK_PARAM_SIZE
	.align		4
.L_45:
        /*0128*/ 	.byte	0x03, 0x19
        /*012a*/ 	.short	0x007c


	//----- nvinfo : EIATTR_PARAM_CBANK
	.align		4
        /*012c*/ 	.byte	0x04, 0x0a
        /*012e*/ 	.short	(.L_47 - .L_46)
	.align		4
.L_46:
        /*0130*/ 	.word	index@(.nv.constant0.triton_poi_fused__unsafe_index_add_convolution_mul_relu_sub_40)
        /*0134*/ 	.short	0x0210
        /*0136*/ 	.short	0x007c


	//----- nvinfo : EIATTR_SW_WAR
	.align		4
.L_47:
        /*0138*/ 	.byte	0x04, 0x36
        /*013a*/ 	.short	(.L_49 - .L_48)
.L_48:
        /*013c*/ 	.word	0x00000008
.L_49:


//--------------------- .nv.callgraph             --------------------------
	.section	.nv.callgraph,"",@"SHT_CUDA_CALLGRAPH"
	.align	4
	.sectionentsize	8
	.align		4
        /*0000*/ 	.word	0x00000000
	.align		4
        /*0004*/ 	.word	0xffffffff
	.align		4
        /*0008*/ 	.word	0x00000000
	.align		4
        /*000c*/ 	.word	0xfffffffe
	.align		4
        /*0010*/ 	.word	0x00000000
	.align		4
        /*0014*/ 	.word	0xfffffffd
	.align		4
        /*0018*/ 	.word	0x00000000
	.align		4
        /*001c*/ 	.word	0xfffffffc


//--------------------- .text.triton_poi_fused__unsafe_index_add_convolution_mul_relu_sub_40 --------------------------
	.section	.text.triton_poi_fused__unsafe_index_add_convolution_mul_relu_sub_40,"ax",@progbits
	.sectionflags	@"SHF_BARRIERS=1"
	.align	128
        .global         triton_poi_fused__unsafe_index_add_convolution_mul_relu_sub_40
        .type           triton_poi_fused__unsafe_index_add_convolution_mul_relu_sub_40,@function
        .size           triton_poi_fused__unsafe_index_add_convolution_mul_relu_sub_40,(.L_x_1 - triton_poi_fused__unsafe_index_add_convolution_mul_relu_sub_40)
        .other          triton_poi_fused__unsafe_index_add_convolution_mul_relu_sub_40,@"STO_CUDA_ENTRY STV_DEFAULT"
triton_poi_fused__unsafe_index_add_convolution_mul_relu_sub_40:
.text.triton_poi_fused__unsafe_index_add_convolution_mul_relu_sub_40:
[----:B------:R-:W-:Y:S01]  /*0000*/  LDC R1, c[0x0][0x28] ;  /* 0x00000a00ff017b82 */ /* 0x000fe20000000800 */
[----:B------:R-:W1:Y:S07]  /*0010*/  S2R R12, SR_TID.X ;  /* 0x00000000000c7919 */ /* 0x000e6e0000002100 */
[----:B------:R-:W2:Y:S01]  /*0020*/  LDC.64 R18, c[0x0][0x210] ;  /* 0x00008400ff127b82 */ /* 0x000ea20000000a00 */
[----:B------:R-:W-:Y:S01]  /*0030*/  ULDC.64 UR6, c[0x0][0x208] ;  /* 0x0000820000067ab9 */ /* 0x000fe20000000a00 */
[----:B------:R-:W-:Y:S01]  /*0040*/  ULDC.64 UR4, c[0x0][0x220] ;  /* 0x0000880000047ab9 */ /* 0x000fe20000000a00 */
[----:B------:R-:W3:Y:S01]  /*0050*/  S2R R3, SR_CTAID.X ;  /* 0x0000000000037919 */ /* 0x000ee20000002500 */
[----:B------:R-:W-:Y:S01]  /*0060*/  ULDC.64 UR8, c[0x0][0x250] ;  /* 0x0000940000087ab9 */ /* 0x000fe20000000a00 */
[----:B------:R-:W-:-:S03]  /*0070*/  ULDC.64 UR10, c[0x0][0x260] ;  /* 0x00009800000a7ab9 */ /* 0x000fc60000000a00 */
[----:B------:R-:W4:Y:S08]  /*0080*/  LDC.64 R6, c[0x0][0x240] ;  /* 0x00009000ff067b82 */ /* 0x000f300000000a00 */
[----:B------:R-:W5:Y:S01]  /*0090*/  LDC.64 R8, c[0x0][0x218] ;  /* 0x00008600ff087b82 */ /* 0x000f620000000a00 */
[----:B-1----:R-:W-:-:S05]  /*00a0*/  IMAD.SHL.U32 R0, R12, 0x2, RZ ;  /* 0x000000020c007824 */ /* 0x002fca00078e00ff */
[----:B------:R-:W-:-:S04]  /*00b0*/  LOP3.LUT R0, R0, 0xfe, RZ, 0xc0, !PT ;  /* 0x000000fe00007812 */ /* 0x000fc800078ec0ff */
[----:B---3--:R-:W-:-:S04]  /*00c0*/  PRMT R0, R0, 0x6540, R3 ;  /* 0x0000654000007816 */ /* 0x008fc80000000003 */
[----:B------:R-:W-:-:S04]  /*00d0*/  SHF.R.S32.HI R5, RZ, 0x1f, R0 ;  /* 0x0000001fff057819 */ /* 0x000fc80000011400 */
[----:B------:R-:W-:-:S04]  /*00e0*/  LEA.HI R2, R5, R0, RZ, 0x6 ;  /* 0x0000000005027211 */ /* 0x000fc800078f30ff */
[----:B------:R-:W-:Y:S02]  /*00f0*/  SHF.R.S32.HI R13, RZ, 0x6, R2 ;  /* 0x00000006ff0d7819 */ /* 0x000fe40000011402 */
[----:B------:R-:W-:Y:S02]  /*0100*/  LOP3.LUT R17, R2, 0xffffffc0, RZ, 0xc0, !PT ;  /* 0xffffffc002117812 */ /* 0x000fe400078ec0ff */
[----:B------:R-:W-:-:S04]  /*0110*/  LEA.HI R4, R13, R13, RZ, 0x6 ;  /* 0x0000000d0d047211 */ /* 0x000fc800078f30ff */
[----:B------:R-:W-:-:S05]  /*0120*/  LOP3.LUT R4, R4, 0xffffffc0, RZ, 0xc0, !PT ;  /* 0xffffffc004047812 */ /* 0x000fca00078ec0ff */
[----:B------:R-:W-:Y:S02]  /*0130*/  IMAD.IADD R13, R13, 0x1, -R4 ;  /* 0x000000010d0d7824 */ /* 0x000fe400078e0a04 */
[----:B------:R-:W1:Y:S02]  /*0140*/  LDC.64 R4, c[0x0][0x230] ;  /* 0x00008c00ff047b82 */ /* 0x000e640000000a00 */
[----:B--2---:R-:W-:-:S06]  /*0150*/  IMAD.WIDE R18, R13, 0x8, R18 ;  /* 0x000000080d127825 */ /* 0x004fcc00078e0212 */
[----:B------:R-:W2:Y:S01]  /*0160*/  LDG.E.EL.64 R18, desc[UR6][R18.64] ;  /* 0x0000000612127981 */ /* 0x000ea2000c2e1b00 */
[----:B----4-:R-:W-:-:S04]  /*0170*/  IMAD.WIDE R14, R13, 0x8, R6 ;  /* 0x000000080d0e7825 */ /* 0x010fc800078e0206 */
[----:B------:R-:W-:Y:S02]  /*0180*/  IMAD.IADD R17, R0, 0x1, -R17 ;  /* 0x0000000100117824 */ /* 0x000fe400078e0a11 */
[----:B------:R-:W3:Y:S02]  /*0190*/  LDG.E.EL.64 R14, desc[UR6][R14.64] ;  /* 0x000000060e0e7981 */ /* 0x000ee4000c2e1b00 */
[----:B-----5:R-:W-:-:S06]  /*01a0*/  IMAD.WIDE R8, R17, 0x8, R8 ;  /* 0x0000000811087825 */ /* 0x020fcc00078e0208 */
[----:B------:R-:W4:Y:S01]  /*01b0*/  LDG.E.EL.128 R8, desc[UR6][R8.64] ;  /* 0x0000000608087981 */ /* 0x000f22000c2e1d00 */
[----:B-1----:R-:W-:-:S06]  /*01c0*/  IMAD.WIDE R4, R17, 0x8, R4 ;  /* 0x0000000811047825 */ /* 0x002fcc00078e0204 */
[----:B------:R-:W5:Y:S01]  /*01d0*/  LDG.E.EL.128 R4, desc[UR6][R4.64] ;  /* 0x0000000604047981 */ /* 0x000f62000c2e1d00 */
[----:B------:R-:W-:-:S04]  /*01e0*/  SHF.R.S32.HI R21, RZ, 0x17, R3 ;  /* 0x00000017ff157819 */ /* 0x000fc80000011403 */
[----:B------:R-:W-:-:S04]  /*01f0*/  SGXT R21, R21, 0x1 ;  /* 0x000000011515781a */ /* 0x000fc80000000200 */
[----:B------:R-:W-:-:S04]  /*0200*/  LEA.HI R21, R21, R0, RZ, 0xc ;  /* 0x0000000015157211 */ /* 0x000fc800078f60ff */
[----:B------:R-:W-:-:S05]  /*0210*/  SHF.R.S32.HI R21, RZ, 0xc, R21 ;  /* 0x0000000cff157819 */ /* 0x000fca0000011415 */
[----:B------:R-:W-:-:S05]  /*0220*/  IMAD.SHL.U32 R22, R21, 0x10, RZ ;  /* 0x0000001015167824 */ /* 0x000fca00078e00ff */
[----:B------:R-:W-:Y:S01]  /*0230*/  SHF.R.S32.HI R16, RZ, 0x1f, R22 ;  /* 0x0000001fff107819 */ /* 0x000fe20000011416 */
[----:B------:R-:W1:Y:S01]  /*0240*/  LDC.64 R30, c[0x0][0x228] ;  /* 0x00008a00ff1e7b82 */ /* 0x000e620000000a00 */
[----:B--2---:R-:W-:-:S04]  /*0250*/  SHF.R.U32.HI R25, RZ, 0x1d, R19 ;  /* 0x0000001dff197819 */ /* 0x004fc80000011613 */
[----:B------:R-:W-:-:S04]  /*0260*/  LOP3.LUT R25, R25, 0x4, RZ, 0xc0, !PT ;  /* 0x0000000419197812 */ /* 0x000fc800078ec0ff */
[----:B------:R-:W-:Y:S02]  /*0270*/  IADD3 R25, P0, R18, R25, RZ ;  /* 0x0000001912197210 */ /* 0x000fe40007f1e0ff */
[----:B---3--:R-:W-:Y:S02]  /*0280*/  SHF.R.U32.HI R21, RZ, 0x1d, R15 ;  /* 0x0000001dff157819 */ /* 0x008fe4000001160f */
[----:B------:R-:W-:Y:S01]  /*0290*/  LEA R2, P1, R25, R22, 0x2 ;  /* 0x0000001619027211 */ /* 0x000fe200078210ff */
[----:B------:R-:W-:Y:S01]  /*02a0*/  IMAD.X R0, RZ, RZ, R19, P0 ;  /* 0x000000ffff007224 */ /* 0x000fe200000e0613 */
[----:B------:R-:W-:Y:S02]  /*02b0*/  LOP3.LUT R21, R21, 0x4, RZ, 0xc0, !PT ;  /* 0x0000000415157812 */ /* 0x000fe400078ec0ff */
[----:B----4-:R-:W-:Y:S02]  /*02c0*/  SHF.R.U32.HI R23, RZ, 0x1d, R9 ;  /* 0x0000001dff177819 */ /* 0x010fe40000011609 */
[----:B------:R-:W-:-:S02]  /*02d0*/  LEA.HI.X R0, R25, R16, R0, 0x2, P1 ;  /* 0x0000001019007211 */ /* 0x000fc400008f1400 */
[----:B------:R-:W-:Y:S02]  /*02e0*/  IADD3 R21, P1, R14, R21, RZ ;  /* 0x000000150e157210 */ /* 0x000fe40007f3e0ff */
[----:B-----5:R-:W-:Y:S02]  /*02f0*/  SHF.R.U32.HI R19, RZ, 0x1d, R5 ;  /* 0x0000001dff137819 */ /* 0x020fe40000011605 */
[----:B------:R-:W-:Y:S02]  /*0300*/  LOP3.LUT R23, R23, 0x4, RZ, 0xc0, !PT ;  /* 0x0000000417177812 */ /* 0x000fe400078ec0ff */
[----:B------:R-:W-:Y:S01]  /*0310*/  LOP3.LUT R19, R19, 0x4, RZ, 0xc0, !PT ;  /* 0x0000000413137812 */ /* 0x000fe200078ec0ff */
[----:B------:R-:W-:Y:S01]  /*0320*/  IMAD.X R15, RZ, RZ, R15, P1 ;  /* 0x000000ffff0f7224 */ /* 0x000fe200008e060f */
[----:B------:R-:W-:Y:S02]  /*0330*/  IADD3 R23, P0, R8, R23, RZ ;  /* 0x0000001708177210 */ /* 0x000fe40007f1e0ff */
[----:B------:R-:W-:-:S03]  /*0340*/  IADD3 R19, P1, R4, R19, RZ ;  /* 0x0000001304137210 */ /* 0x000fc60007f3e0ff */
[----:B------:R-:W-:Y:S02]  /*0350*/  IMAD.X R25, RZ, RZ, R9, P0 ;  /* 0x000000ffff197224 */ /* 0x000fe400000e0609 */
[----:B------:R-:W-:Y:S01]  /*0360*/  IMAD.X R20, RZ, RZ, R5, P1 ;  /* 0x000000ffff147224 */ /* 0x000fe200008e0605 */
[----:B------:R-:W-:Y:S02]  /*0370*/  IADD3 R26, P1, R19, R2, RZ ;  /* 0x00000002131a7210 */ /* 0x000fe40007f3e0ff */
[----:B------:R-:W-:-:S03]  /*0380*/  IADD3 R18, P0, R2, R23, RZ ;  /* 0x0000001702127210 */ /* 0x000fc60007f1e0ff */
[----:B------:R-:W-:Y:S02]  /*0390*/  IMAD.X R5, R20, 0x1, R0, P1 ;  /* 0x0000000114057824 */ /* 0x000fe400008e0600 */
[----:B------:R-:W-:Y:S02]  /*03a0*/  IMAD.X R9, R0, 0x1, R25, P0 ;  /* 0x0000000100097824 */ /* 0x000fe400000e0619 */
[----:B------:R-:W-:Y:S01]  /*03b0*/  IMAD.SHL.U32 R14, R18, 0x4, RZ ;  /* 0x00000004120e7824 */ /* 0x000fe200078e00ff */
[C---:B------:R-:W-:Y:S01]  /*03c0*/  SHF.L.U64.HI R24, R26.reuse, 0x2, R5 ;  /* 0x000000021a187819 */ /* 0x040fe20000010205 */
[----:B------:R-:W-:Y:S01]  /*03d0*/  IMAD.SHL.U32 R26, R26, 0x4, RZ ;  /* 0x000000041a1a7824 */ /* 0x000fe200078e00ff */
[----:B------:R-:W2:Y:S01]  /*03e0*/  LDC.64 R4, c[0x0][0x238] ;  /* 0x00008e00ff047b82 */ /* 0x000ea20000000a00 */
[----:B------:R-:W-:Y:S02]  /*03f0*/  SHF.L.U64.HI R18, R18, 0x2, R9 ;  /* 0x0000000212127819 */ /* 0x000fe40000010209 */
[----:B------:R-:W-:-:S04]  /*0400*/  IADD3 R28, P0, R14, UR4, RZ ;  /* 0x000000040e1c7c10 */ /* 0x000fc8000ff1e0ff */
[----:B------:R-:W-:Y:S02]  /*0410*/  IADD3.X R29, R18, UR5, RZ, P0, !PT ;  /* 0x00000005121d7c10 */ /* 0x000fe400087fe4ff */
[----:B------:R-:W-:Y:S02]  /*0420*/  IADD3 R8, P0, R26, UR4, RZ ;  /* 0x000000041a087c10 */ /* 0x000fe4000ff1e0ff */
[C---:B------:R-:W-:Y:S01]  /*0430*/  LEA R22, P2, R21.reuse, R22, 0x2 ;  /* 0x0000001615167211 */ /* 0x040fe200078410ff */
[----:B------:R-:W3:Y:S01]  /*0440*/  LDG.E.EL R28, desc[UR6][R28.64] ;  /* 0x000000061c1c7981 */ /* 0x000ee2000c2e1900 */
[----:B------:R-:W-:Y:S02]  /*0450*/  IADD3.X R9, R24, UR5, RZ, P0, !PT ;  /* 0x0000000518097c10 */ /* 0x000fe400087fe4ff */
[----:B------:R-:W-:Y:S02]  /*0460*/  LEA.HI.X R15, R21, R16, R15, 0x2, P2 ;  /* 0x00000010150f7211 */ /* 0x000fe400010f140f */
[----:B-1----:R1:W3:Y:S04]  /*0470*/  LDG.E R21, desc[UR6][R30.64] ;  /* 0x000000061e157981 */ /* 0x0022e8000c1e1900 */
[----:B------:R-:W4:Y:S01]  /*0480*/  LDG.E.EL R8, desc[UR6][R8.64] ;  /* 0x0000000608087981 */ /* 0x000f22000c2e1900 */
[----:B--2---:R-:W-:-:S05]  /*0490*/  IMAD.WIDE R4, R17, 0x4, R4 ;  /* 0x0000000411047825 */ /* 0x004fca00078e0204 */
[----:B------:R2:W5:Y:S01]  /*04a0*/  LDG.E.EL.64 R16, desc[UR6][R4.64] ;  /* 0x0000000604107981 */ /* 0x000562000c2e1b00 */
[----:B------:R-:W-:Y:S02]  /*04b0*/  IADD3 R23, P2, R22, R23, RZ ;  /* 0x0000001716177210 */ /* 0x000fe40007f5e0ff */
[----:B------:R-:W-:-:S03]  /*04c0*/  LOP3.LUT R12, R12, 0x7f, RZ, 0xc0, !PT ;  /* 0x0000007f0c0c7812 */ /* 0x000fc600078ec0ff */
[----:B-1----:R-:W-:Y:S01]  /*04d0*/  IMAD.X R30, R15, 0x1, R25, P2 ;  /* 0x000000010f1e7824 */ /* 0x002fe200010e0619 */
[----:B------:R-:W-:Y:S01]  /*04e0*/  PRMT R3, R12, 0x6540, R3 ;  /* 0x000065400c037816 */ /* 0x000fe20000000003 */
[----:B------:R-:W-:-:S03]  /*04f0*/  IMAD.SHL.U32 R12, R23, 0x4, RZ ;  /* 0x00000004170c7824 */ /* 0x000fc600078e00ff */
[----:B--2---:R-:W-:Y:S02]  /*0500*/  SHF.L.U64.HI R4, R23, 0x2, R30 ;  /* 0x0000000217047819 */ /* 0x004fe4000001021e */
[----:B------:R-:W1:Y:S01]  /*0510*/  LDC.64 R30, c[0x0][0x248] ;  /* 0x00009200ff1e7b82 */ /* 0x000e620000000a00 */
[C---:B---3--:R-:W-:Y:S01]  /*0520*/  FSETP.GEU.AND P0, PT, R21.reuse, -R28, PT ;  /* 0x8000001c1500720b */ /* 0x048fe20003f0e000 */
[C---:B------:R-:W-:Y:S01]  /*0530*/  FADD R28, R21.reuse, R28 ;  /* 0x0000001c151c7221 */ /* 0x040fe20000000000 */
[C---:B----4-:R-:W-:Y:S01]  /*0540*/  FADD R27, R21.reuse, R8 ;  /* 0x00000008151b7221 */ /* 0x050fe20000000000 */
[----:B------:R-:W-:-:S03]  /*0550*/  FSETP.GEU.AND P1, PT, R21, -R8, PT ;  /* 0x800000081500720b */ /* 0x000fc60003f2e000 */
[----:B------:R-:W-:Y:S02]  /*0560*/  FSEL R25, R28, RZ, P0 ;  /* 0x000000ff1c197208 */ /* 0x000fe40000000000 */
[----:B------:R-:W-:Y:S02]  /*0570*/  FSEL R8, R27, RZ, P1 ;  /* 0x000000ff1b087208 */ /* 0x000fe40000800000 */
[----:B------:R-:W-:-:S03]  /*0580*/  IADD3 R34, P0, R12, UR4, RZ ;  /* 0x000000040c227c10 */ /* 0x000fc6000ff1e0ff */
[----:B------:R-:W-:Y:S01]  /*0590*/  FADD R8, -R25, R8 ;  /* 0x0000000819087221 */ /* 0x000fe20000000100 */
[----:B------:R-:W-:-:S03]  /*05a0*/  IADD3.X R35, R4, UR5, RZ, P0, !PT ;  /* 0x0000000504237c10 */ /* 0x000fc600087fe4ff */
[----:B-----5:R-:W-:Y:S01]  /*05b0*/  FFMA R28, R16, R8, R25 ;  /* 0x00000008101c7223 */ /* 0x020fe20000000019 */
[----:B------:R-:W-:Y:S01]  /*05c0*/  IADD3 R8, P0, R22, R19, RZ ;  /* 0x0000001316087210 */ /* 0x000fe20007f1e0ff */
[----:B------:R-:W2:Y:S04]  /*05d0*/  LDG.E.EL R34, desc[UR6][R34.64] ;  /* 0x0000000622227981 */ /* 0x000ea8000c2e1900 */
[----:B------:R-:W-:Y:S02]  /*05e0*/  IMAD.X R9, R15, 0x1, R20, P0 ;  /* 0x000000010f097824 */ /* 0x000fe400000e0614 */
[----:B------:R-:W-:-:S03]  /*05f0*/  IMAD.SHL.U32 R5, R8, 0x4, RZ ;  /* 0x0000000408057824 */ /* 0x000fc600078e00ff */
[----:B------:R-:W-:Y:S02]  /*0600*/  SHF.L.U64.HI R8, R8, 0x2, R9 ;  /* 0x0000000208087819 */ /* 0x000fe40000010209 */
[----:B------:R-:W-:-:S04]  /*0610*/  IADD3 R32, P0, R5, UR4, RZ ;  /* 0x0000000405207c10 */ /* 0x000fc8000ff1e0ff */
[----:B------:R-:W-:-:S05]  /*0620*/  IADD3.X R33, R8, UR5, RZ, P0, !PT ;  /* 0x0000000508217c10 */ /* 0x000fca00087fe4ff */
[----:B------:R-:W3:Y:S01]  /*0630*/  LDG.E.EL R32, desc[UR6][R32.64] ;  /* 0x0000000620207981 */ /* 0x000ee2000c2e1900 */
[----:B-1----:R-:W-:-:S05]  /*0640*/  IMAD.WIDE R30, R13, 0x4, R30 ;  /* 0x000000040d1e7825 */ /* 0x002fca00078e021e */
[----:B------:R1:W4:Y:S02]  /*0650*/  LDG.E.EL R9, desc[UR6][R30.64] ;  /* 0x000000061e097981 */ /* 0x000324000c2e1900 */
[----:B-1----:R-:W-:-:S04]  /*0660*/  IADD3 R30, P0, R14, UR8, RZ ;  /* 0x000000080e1e7c10 */ /* 0x002fc8000ff1e0ff */
[----:B------:R-:W-:Y:S02]  /*0670*/  IADD3.X R31, R18, UR9, RZ, P0, !PT ;  /* 0x00000009121f7c10 */ /* 0x000fe400087fe4ff */
[----:B------:R-:W-:-:S03]  /*0680*/  IADD3 R36, P0, R14, UR10, RZ ;  /* 0x0000000a0e247c10 */ /* 0x000fc6000ff1e0ff */
[----:B------:R-:W5:Y:S01]  /*0690*/  LDG.E.EL R19, desc[UR6][R30.64] ;  /* 0x000000061e137981 */ /* 0x000f62000c2e1900 */
[----:B------:R-:W-:-:S05]  /*06a0*/  IADD3.X R37, R18, UR11, RZ, P0, !PT ;  /* 0x0000000b12257c10 */ /* 0x000fca00087fe4ff */
[----:B------:R-:W4:Y:S01]  /*06b0*/  LDG.E.EL R13, desc[UR6][R36.64] ;  /* 0x00000006240d7981 */ /* 0x000f22000c2e1900 */
[C---:B--2---:R-:W-:Y:S01]  /*06c0*/  FSETP.GEU.AND P0, PT, R21.reuse, -R34, PT ;  /* 0x800000221500720b */ /* 0x044fe20003f0e000 */
[----:B------:R-:W-:-:S05]  /*06d0*/  FADD R34, R21, R34 ;  /* 0x0000002215227221 */ /* 0x000fca0000000000 */
[----:B------:R-:W-:Y:S02]  /*06e0*/  FSEL R23, R34, RZ, P0 ;  /* 0x000000ff22177208 */ /* 0x000fe40000000000 */
[----:B------:R-:W1:Y:S01]  /*06f0*/  LDC.64 R34, c[0x0][0x258] ;  /* 0x00009600ff227b82 */ /* 0x000e620000000a00 */
[C---:B---3--:R-:W-:Y:S01]  /*0700*/  FADD R14, R21.reuse, R32 ;  /* 0x00000020150e7221 */ /* 0x048fe20000000000 */
[----:B------:R-:W-:Y:S02]  /*0710*/  FSETP.GEU.AND P1, PT, R21, -R32, PT ;  /* 0x800000201500720b */ /* 0x000fe40003f2e000 */
[----:B------:R-:W-:Y:S02]  /*0720*/  IADD3 R32, P2, R26, UR8, RZ ;  /* 0x000000081a207c10 */ /* 0x000fe4000ff5e0ff */
[----:B------:R-:W-:Y:S02]  /*0730*/  FSEL R14, R14, RZ, P1 ;  /* 0x000000ff0e0e7208 */ /* 0x000fe40000800000 */
[----:B------:R-:W-:-:S03]  /*0740*/  IADD3.X R33, R24, UR9, RZ, P2, !PT ;  /* 0x0000000918217c10 */ /* 0x000fc600097fe4ff */
[----:B------:R-:W-:-:S03]  /*0750*/  FADD R14, -R23, R14 ;  /* 0x0000000e170e7221 */ /* 0x000fc60000000100 */
[----:B------:R-:W2:Y:S01]  /*0760*/  LDG.E.EL R33, desc[UR6][R32.64] ;  /* 0x0000000620217981 */ /* 0x000ea2000c2e1900 */
[----:B------:R-:W-:-:S03]  /*0770*/  FFMA R23, R16, R14, R23 ;  /* 0x0000000e10177223 */ /* 0x000fc60000000017 */
[----:B-1----:R-:W5:Y:S02]  /*0780*/  LDG.E R14, desc[UR6][R34.64] ;  /* 0x00000006220e7981 */ /* 0x002f64000c1e1900 */
[C---:B-----5:R-:W-:Y:S01]  /*0790*/  FSETP.GEU.AND P0, PT, R14.reuse, -R19, PT ;  /* 0x800000130e00720b */ /* 0x060fe20003f0e000 */
[C---:B------:R-:W-:Y:S01]  /*07a0*/  FADD R19, R14.reuse, R19 ;  /* 0x000000130e137221 */ /* 0x040fe20000000000 */
[C---:B--2---:R-:W-:Y:S01]  /*07b0*/  FADD R18, R14.reuse, R33 ;  /* 0x000000210e127221 */ /* 0x044fe20000000000 */
[----:B------:R-:W-:-:S03]  /*07c0*/  FSETP.GEU.AND P1, PT, R14, -R33, PT ;  /* 0x800000210e00720b */ /* 0x000fc60003f2e000 */
[----:B------:R-:W-:Y:S02]  /*07d0*/  FSEL R19, R19, RZ, P0 ;  /* 0x000000ff13137208 */ /* 0x000fe40000000000 */
[----:B------:R-:W-:-:S05]  /*07e0*/  FSEL R18, R18, RZ, P1 ;  /* 0x000000ff12127208 */ /* 0x000fca0000800000 */
[----:B------:R-:W-:Y:S01]  /*07f0*/  FADD R18, -R19, R18 ;  /* 0x0000001213127221 */ /* 0x000fe20000000100 */
[----:B------:R-:W-:-:S03]  /*0800*/  IADD3 R30, P0, R12, UR8, RZ ;  /* 0x000000080c1e7c10 */ /* 0x000fc6000ff1e0ff */
[----:B------:R-:W-:Y:S01]  /*0810*/  FFMA R20, R16, R18, R19 ;  /* 0x0000001210147223 */ /* 0x000fe20000000013 */
[----:B------:R-:W-:Y:S01]  /*0820*/  FADD R18, -R28, R23 ;  /* 0x000000171c127221 */ /* 0x000fe20000000100 */
[----:B------:R-:W-:-:S03]  /*0830*/  IADD3.X R31, R4, UR9, RZ, P0, !PT ;  /* 0x00000009041f7c10 */ /* 0x000fc600087fe4ff */
[----:B----4-:R-:W-:Y:S01]  /*0840*/  FFMA R18, R9, R18, R28 ;  /* 0x0000001209127223 */ /* 0x010fe2000000001c */
[----:B------:R-:W-:Y:S01]  /*0850*/  IADD3 R28, P0, R5, UR8, RZ ;  /* 0x00000008051c7c10 */ /* 0x000fe2000ff1e0ff */
[----:B------:R-:W2:Y:S03]  /*0860*/  LDG.E.EL R23, desc[UR6][R30.64] ;  /* 0x000000061e177981 */ /* 0x000ea6000c2e1900 */
[----:B------:R-:W-:-:S05]  /*0870*/  IADD3.X R29, R8, UR9, RZ, P0, !PT ;  /* 0x00000009081d7c10 */ /* 0x000fca00087fe4ff */
[----:B------:R-:W3:Y:S01]  /*0880*/  LDG.E.EL R25, desc[UR6][R28.64] ;  /* 0x000000061c197981 */ /* 0x000ee2000c2e1900 */
[----:B------:R-:W-:-:S04]  /*0890*/  SHF.R.U32.HI R19, RZ, 0x1d, R11 ;  /* 0x0000001dff137819 */ /* 0x000fc8000001160b */
[----:B------:R-:W-:-:S04]  /*08a0*/  LOP3.LUT R19, R19, 0x4, RZ, 0xc0, !PT ;  /* 0x0000000413137812 */ /* 0x000fc800078ec0ff */
[----:B------:R-:W-:-:S05]  /*08b0*/  IADD3 R19, P0, R10, R19, RZ ;  /* 0x000000130a137210 */ /* 0x000fca0007f1e0ff */
[----:B------:R-:W-:Y:S01]  /*08c0*/  IMAD.X R10, RZ, RZ, R11, P0 ;  /* 0x000000ffff0a7224 */ /* 0x000fe200000e060b */
[----:B------:R-:W-:-:S04]  /*08d0*/  SHF.R.U32.HI R11, RZ, 0x1d, R7 ;  /* 0x0000001dff0b7819 */ /* 0x000fc80000011607 */
[----:B------:R-:W-:-:S04]  /*08e0*/  LOP3.LUT R11, R11, 0x4, RZ, 0xc0, !PT ;  /* 0x000000040b0b7812 */ /* 0x000fc800078ec0ff */
[----:B------:R-:W-:Y:S02]  /*08f0*/  IADD3 R11, P0, R6, R11, RZ ;  /* 0x0000000b060b7210 */ /* 0x000fe40007f1e0ff */
[----:B------:R-:W-:-:S03]  /*0900*/  IADD3 R6, P1, R26, UR10, RZ ;  /* 0x0000000a1a067c10 */ /* 0x000fc6000ff3e0ff */
[----:B------:R-:W-:Y:S01]  /*0910*/  IMAD.X R26, RZ, RZ, R7, P0 ;  /* 0x000000ffff1a7224 */ /* 0x000fe200000e0607 */
[----:B------:R-:W-:Y:S02]  /*0920*/  IADD3.X R7, R24, UR11, RZ, P1, !PT ;  /* 0x0000000b18077c10 */ /* 0x000fe40008ffe4ff */
[----:B------:R-:W-:Y:S02]  /*0930*/  IADD3 R24, P0, R2, R19, RZ ;  /* 0x0000001302187210 */ /* 0x000fe40007f1e0ff */
[----:B------:R-:W-:Y:S01]  /*0940*/  IADD3 R2, P1, R11, R2, RZ ;  /* 0x000000020b027210 */ /* 0x000fe20007f3e0ff */
[----:B------:R1:W4:Y:S01]  /*0950*/  LDG.E.EL R6, desc[UR6][R6.64] ;  /* 0x0000000606067981 */ /* 0x000322000c2e1900 */
[----:B------:R-:W-:Y:S01]  /*0960*/  IADD3 R19, P2, R22, R19, RZ ;  /* 0x0000001316137210 */ /* 0x000fe20007f5e0ff */
[----:B------:R-:W-:Y:S01]  /*0970*/  IMAD.X R27, R0, 0x1, R10, P0 ;  /* 0x00000001001b7824 */ /* 0x000fe200000e060a */
[----:B------:R-:W-:Y:S01]  /*0980*/  IADD3 R22, P3, R22, R11, RZ ;  /* 0x0000000b16167210 */ /* 0x000fe20007f7e0ff */
[----:B------:R-:W-:-:S03]  /*0990*/  IMAD.X R11, R26, 0x1, R0, P1 ;  /* 0x000000011a0b7824 */ /* 0x000fc600008e0600 */
[C---:B------:R-:W-:Y:S01]  /*09a0*/  SHF.L.U64.HI R0, R24.reuse, 0x2, R27 ;  /* 0x0000000218007819 */ /* 0x040fe2000001021b */
[----:B------:R-:W-:Y:S01]  /*09b0*/  IMAD.SHL.U32 R24, R24, 0x4, RZ ;  /* 0x0000000418187824 */ /* 0x000fe200078e00ff */
[C---:B-1----:R-:W-:Y:S01]  /*09c0*/  SHF.L.U64.HI R7, R2.reuse, 0x2, R11 ;  /* 0x0000000202077819 */ /* 0x042fe2000001020b */
[----:B------:R-:W-:Y:S02]  /*09d0*/  IMAD.SHL.U32 R2, R2, 0x4, RZ ;  /* 0x0000000402027824 */ /* 0x000fe400078e00ff */
[C---:B------:R-:W-:Y:S01]  /*09e0*/  IMAD.X R10, R15.reuse, 0x1, R10, P2 ;  /* 0x000000010f0a7824 */ /* 0x040fe200010e060a */
[----:B------:R-:W-:Y:S01]  /*09f0*/  IADD3 R30, P2, R24, UR4, RZ ;  /* 0x00000004181e7c10 */ /* 0x000fe2000ff5e0ff */
[----:B------:R-:W-:Y:S02]  /*0a00*/  IMAD.X R15, R15, 0x1, R26, P3 ;  /* 0x000000010f0f7824 */ /* 0x000fe400018e061a */
[----:B------:R-:W-:Y:S01]  /*0a10*/  IMAD.SHL.U32 R27, R19, 0x4, RZ ;  /* 0x00000004131b7824 */ /* 0x000fe200078e00ff */
[----:B------:R-:W-:-:S02]  /*0a20*/  IADD3.X R31, R0, UR5, RZ, P2, !PT ;  /* 0x00000005001f7c10 */ /* 0x000fc400097fe4ff */
[C---:B------:R-:W-:Y:S01]  /*0a30*/  SHF.L.U64.HI R15, R22.reuse, 0x2, R15 ;  /* 0x00000002160f7819 */ /* 0x040fe2000001020f */
[----:B------:R-:W-:Y:S02]  /*0a40*/  IMAD.SHL.U32 R22, R22, 0x4, RZ ;  /* 0x0000000416167824 */ /* 0x000fe400078e00ff */
[----:B------:R1:W5:Y:S01]  /*0a50*/  LDG.E.EL R26, desc[UR6][R30.64] ;  /* 0x000000061e1a7981 */ /* 0x000362000c2e1900 */
[C---:B--2---:R-:W-:Y:S01]  /*0a60*/  FSETP.GEU.AND P0, PT, R14.reuse, -R23, PT ;  /* 0x800000170e00720b */ /* 0x044fe20003f0e000 */
[C---:B------:R-:W-:Y:S01]  /*0a70*/  FADD R23, R14.reuse, R23 ;  /* 0x000000170e177221 */ /* 0x040fe20000000000 */
[C---:B---3--:R-:W-:Y:S01]  /*0a80*/  FSETP.GEU.AND P1, PT, R14.reuse, -R25, PT ;  /* 0x800000190e00720b */ /* 0x048fe20003f2e000 */
[----:B------:R-:W-:-:S03]  /*0a90*/  FADD R25, R14, R25 ;  /* 0x000000190e197221 */ /* 0x000fc60000000000 */
[----:B------:R-:W-:Y:S02]  /*0aa0*/  FSEL R23, R23, RZ, P0 ;  /* 0x000000ff17177208 */ /* 0x000fe40000000000 */
[----:B------:R-:W-:-:S05]  /*0ab0*/  FSEL R28, R25, RZ, P1 ;  /* 0x000000ff191c7208 */ /* 0x000fca0000800000 */
[----:B------:R-:W-:-:S04]  /*0ac0*/  FADD R28, -R23, R28 ;  /* 0x0000001c171c7221 */ /* 0x000fc80000000100 */
[----:B------:R-:W-:Y:S01]  /*0ad0*/  FFMA R11, R16, R28, R23 ;  /* 0x0000001c100b7223 */ /* 0x000fe20000000017 */
[----:B------:R-:W-:Y:S02]  /*0ae0*/  IADD3 R28, P0, R2, UR4, RZ ;  /* 0x00000004021c7c10 */ /* 0x000fe4000ff1e0ff */
[----:B------:R-:W-:Y:S01]  /*0af0*/  SHF.L.U64.HI R23, R19, 0x2, R10 ;  /* 0x0000000213177819 */ /* 0x000fe2000001020a */
[----:B------:R-:W-:Y:S01]  /*0b00*/  FADD R11, -R20, R11 ;  /* 0x0000000b140b7221 */ /* 0x000fe20000000100 */
[----:B------:R-:W-:Y:S02]  /*0b10*/  IADD3.X R29, R7, UR5, RZ, P0, !PT ;  /* 0x00000005071d7c10 */ /* 0x000fe400087fe4ff */
[----:B------:R-:W-:Y:S01]  /*0b20*/  IADD3 R10, P0, R27, UR4, RZ ;  /* 0x000000041b0a7c10 */ /* 0x000fe2000ff1e0ff */
[----:B------:R-:W-:Y:S02]  /*0b30*/  FFMA R20, R9, R11, R20 ;  /* 0x0000000b09147223 */ /* 0x000fe40000000014 */
[----:B------:R-:W2:Y:S01]  /*0b40*/  LDG.E.EL R28, desc[UR6][R28.64] ;  /* 0x000000061c1c7981 */ /* 0x000ea2000c2e1900 */
[----:B------:R-:W-:-:S02]  /*0b50*/  IADD3.X R11, R23, UR5, RZ, P0, !PT ;  /* 0x00000005170b7c10 */ /* 0x000fc400087fe4ff */
[----:B-1----:R-:W-:-:S03]  /*0b60*/  IADD3 R30, P0, R22, UR4, RZ ;  /* 0x00000004161e7c10 */ /* 0x002fc6000ff1e0ff */
[----:B------:R-:W3:Y:S01]  /*0b70*/  LDG.E.EL R10, desc[UR6][R10.64] ;  /* 0x000000060a0a7981 */ /* 0x000ee2000c2e1900 */
[----:B------:R-:W-:-:S05]  /*0b80*/  IADD3.X R31, R15, UR5, RZ, P0, !PT ;  /* 0x000000050f1f7c10 */ /* 0x000fca00087fe4ff */
[----:B------:R-:W2:Y:S01]  /*0b90*/  LDG.E.EL R30, desc[UR6][R30.64] ;  /* 0x000000061e1e7981 */ /* 0x000ea2000c2e1900 */
[----:B------:R-:W1:Y:S01]  /*0ba0*/  S2UR UR5, SR_CgaCtaId ;  /* 0x00000000000579c3 */ /* 0x000e620000008800 */
[----:B------:R-:W-:Y:S01]  /*0bb0*/  UMOV UR4, 0x400 ;  /* 0x0000040000047882 */ /* 0x000fe20000000000 */
[C---:B---3--:R-:W-:Y:S01]  /*0bc0*/  FADD R19, R21.reuse, R10 ;  /* 0x0000000a15137221 */ /* 0x048fe20000000000 */
[C---:B------:R-:W-:Y:S01]  /*0bd0*/  FSETP.GEU.AND P0, PT, R21.reuse, -R10, PT ;  /* 0x8000000a1500720b */ /* 0x040fe20003f0e000 */
[C---:B--2---:R-:W-:Y:S01]  /*0be0*/  FADD R25, R21.reuse, R30 ;  /* 0x0000001e15197221 */ /* 0x044fe20000000000 */
[----:B------:R-:W-:Y:S02]  /*0bf0*/  FSETP.GEU.AND P1, PT, R21, -R30, PT ;  /* 0x8000001e1500720b */ /* 0x000fe40003f2e000 */
[----:B------:R-:W-:Y:S02]  /*0c00*/  FSEL R32, R19, RZ, P0 ;  /* 0x000000ff13207208 */ /* 0x000fe40000000000 */
[----:B------:R-:W-:-:S02]  /*0c10*/  FSEL R25, R25, RZ, P1 ;  /* 0x000000ff19197208 */ /* 0x000fc40000800000 */
[C---:B-----5:R-:W-:Y:S01]  /*0c20*/  FSETP.GEU.AND P0, PT, R21.reuse, -R26, PT ;  /* 0x8000001a1500720b */ /* 0x060fe20003f0e000 */
[C---:B------:R-:W-:Y:S01]  /*0c30*/  FADD R26, R21.reuse, R26 ;  /* 0x0000001a151a7221 */ /* 0x040fe20000000000 */
[C---:B------:R-:W-:Y:S01]  /*0c40*/  FSETP.GEU.AND P1, PT, R21.reuse, -R28, PT ;  /* 0x8000001c1500720b */ /* 0x040fe20003f2e000 */
[----:B------:R-:W-:-:S03]  /*0c50*/  FADD R21, R21, R28 ;  /* 0x0000001c15157221 */ /* 0x000fc60000000000 */
[----:B------:R-:W-:Y:S02]  /*0c60*/  FSEL R26, R26, RZ, P0 ;  /* 0x000000ff1a1a7208 */ /* 0x000fe40000000000 */
[----:B------:R-:W-:Y:S02]  /*0c70*/  FSEL R21, R21, RZ, P1 ;  /* 0x000000ff15157208 */ /* 0x000fe40000800000 */
[----:B------:R-:W-:Y:S01]  /*0c80*/  IADD3 R36, P0, R2, UR8, RZ ;  /* 0x0000000802247c10 */ /* 0x000fe2000ff1e0ff */
[----:B------:R-:W-:Y:S02]  /*0c90*/  FADD R25, -R32, R25 ;  /* 0x0000001920197221 */ /* 0x000fe40000000100 */
[----:B------:R-:W-:Y:S01]  /*0ca0*/  FADD R21, -R26, R21 ;  /* 0x000000151a157221 */ /* 0x000fe20000000100 */
[----:B------:R-:W-:Y:S02]  /*0cb0*/  IADD3.X R37, R7, UR9, RZ, P0, !PT ;  /* 0x0000000907257c10 */ /* 0x000fe400087fe4ff */
[----:B------:R-:W-:Y:S01]  /*0cc0*/  IADD3 R34, P0, R27, UR8, RZ ;  /* 0x000000081b227c10 */ /* 0x000fe2000ff1e0ff */
[C---:B------:R-:W-:Y:S01]  /*0cd0*/  FFMA R10, R17.reuse, R25, R32 ;  /* 0x00000019110a7223 */ /* 0x040fe20000000020 */
[----:B------:R-:W-:Y:S01]  /*0ce0*/  FFMA R26, R17, R21, R26 ;  /* 0x00000015111a7223 */ /* 0x000fe2000000001a */
[----:B------:R-:W-:Y:S01]  /*0cf0*/  IADD3 R28, P2, R24, UR8, RZ ;  /* 0x00000008181c7c10 */ /* 0x000fe2000ff5e0ff */
[----:B------:R2:W3:Y:S01]  /*0d00*/  LDG.E.EL R11, desc[UR6][R36.64] ;  /* 0x00000006240b7981 */ /* 0x0004e2000c2e1900 */
[----:B------:R-:W-:-:S02]  /*0d10*/  IADD3.X R35, R23, UR9, RZ, P0, !PT ;  /* 0x0000000917237c10 */ /* 0x000fc400087fe4ff */
[----:B------:R-:W-:Y:S01]  /*0d20*/  IADD3 R32, P0, R22, UR8, RZ ;  /* 0x0000000816207c10 */ /* 0x000fe2000ff1e0ff */
[----:B------:R-:W-:Y:S02]  /*0d30*/  FADD R10, -R26, R10 ;  /* 0x0000000a1a0a7221 */ /* 0x000fe40000000100 */
[----:B------:R-:W5:Y:S01]  /*0d40*/  LDG.E.EL R21, desc[UR6][R34.64] ;  /* 0x0000000622157981 */ /* 0x000f62000c2e1900 */
[----:B------:R-:W-:Y:S01]  /*0d50*/  IADD3.X R33, R15, UR9, RZ, P0, !PT ;  /* 0x000000090f217c10 */ /* 0x000fe200087fe4ff */
[----:B------:R-:W-:Y:S01]  /*0d60*/  FFMA R19, R9, R10, R26 ;  /* 0x0000000a09137223 */ /* 0x000fe2000000001a */
[----:B------:R-:W-:-:S03]  /*0d70*/  IADD3.X R29, R0, UR9, RZ, P2, !PT ;  /* 0x00000009001d7c10 */ /* 0x000fc600097fe4ff */
[----:B------:R1:W3:Y:S04]  /*0d80*/  LDG.E.EL R10, desc[UR6][R32.64] ;  /* 0x00000006200a7981 */ /* 0x0002e8000c2e1900 */
[----:B------:R-:W4:Y:S01]  /*0d90*/  LDG.E.EL R29, desc[UR6][R28.64] ;  /* 0x000000061c1d7981 */ /* 0x000f22000c2e1900 */
[----:B--2---:R-:W2:Y:S01]  /*0da0*/  LDC.64 R36, c[0x0][0x268] ;  /* 0x00009a00ff247b82 */ /* 0x004ea20000000a00 */
[----:B------:R-:W-:Y:S02]  /*0db0*/  IADD3 R24, P0, R24, UR10, RZ ;  /* 0x0000000a18187c10 */ /* 0x000fe4000ff1e0ff */
[----:B------:R-:W-:Y:S02]  /*0dc0*/  IADD3 R30, P1, R12, UR10, RZ ;  /* 0x0000000a0c1e7c10 */ /* 0x000fe4000ff3e0ff */
[----:B------:R-:W-:-:S02]  /*0dd0*/  IADD3.X R25, R0, UR11, RZ, P0, !PT ;  /* 0x0000000b00197c10 */ /* 0x000fc400087fe4ff */
[----:B------:R-:W-:Y:S02]  /*0de0*/  IADD3.X R31, R4, UR11, RZ, P1, !PT ;  /* 0x0000000b041f7c10 */ /* 0x000fe40008ffe4ff */
[----:B------:R-:W-:Y:S01]  /*0df0*/  IADD3 R4, P0, R5, UR10, RZ ;  /* 0x0000000a05047c10 */ /* 0x000fe2000ff1e0ff */
[----:B------:R-:W4:Y:S01]  /*0e00*/  LDG.E.EL R24, desc[UR6][R24.64] ;  /* 0x0000000618187981 */ /* 0x000f22000c2e1900 */
[----:B------:R-:W-:Y:S02]  /*0e10*/  IADD3 R26, P1, R27, UR10, RZ ;  /* 0x0000000a1b1a7c10 */ /* 0x000fe4000ff3e0ff */
[----:B------:R-:W-:Y:S01]  /*0e20*/  IADD3.X R5, R8, UR11, RZ, P0, !PT ;  /* 0x0000000b08057c10 */ /* 0x000fe200087fe4ff */
[----:B------:R-:W4:Y:S04]  /*0e30*/  LDG.E.EL R30, desc[UR6][R30.64] ;  /* 0x000000061e1e7981 */ /* 0x000f28000c2e1900 */
[----:B--2---:R-:W2:Y:S01]  /*0e40*/  LDG.E R37, desc[UR6][R36.64] ;  /* 0x0000000624257981 */ /* 0x004ea2000c1e1900 */
[----:B-1----:R-:W-:-:S02]  /*0e50*/  IADD3 R32, P0, R2, UR10, RZ ;  /* 0x0000000a02207c10 */ /* 0x002fc4000ff1e0ff */
[----:B------:R-:W-:Y:S01]  /*0e60*/  IADD3 R22, P2, R22, UR10, RZ ;  /* 0x0000000a16167c10 */ /* 0x000fe2000ff5e0ff */
[----:B------:R1:W2:Y:S01]  /*0e70*/  LDG.E.EL R4, desc[UR6][R4.64] ;  /* 0x0000000604047981 */ /* 0x0002a2000c2e1900 */
[----:B------:R-:W-:Y:S02]  /*0e80*/  IADD3.X R27, R23, UR11, RZ, P1, !PT ;  /* 0x0000000b171b7c10 */ /* 0x000fe40008ffe4ff */
[----:B------:R-:W-:Y:S02]  /*0e90*/  IADD3.X R33, R7, UR11, RZ, P0, !PT ;  /* 0x0000000b07217c10 */ /* 0x000fe400087fe4ff */
[----:B------:R-:W-:Y:S01]  /*0ea0*/  IADD3.X R23, R15, UR11, RZ, P2, !PT ;  /* 0x0000000b0f177c10 */ /* 0x000fe200097fe4ff */
[----:B------:R-:W2:Y:S04]  /*0eb0*/  LDG.E.EL R26, desc[UR6][R26.64] ;  /* 0x000000061a1a7981 */ /* 0x000ea8000c2e1900 */
[----:B------:R-:W2:Y:S04]  /*0ec0*/  LDG.E.EL R32, desc[UR6][R32.64] ;  /* 0x0000000620207981 */ /* 0x000ea8000c2e1900 */
[----:B------:R1:W2:Y:S01]  /*0ed0*/  LDG.E.EL R22, desc[UR6][R22.64] ;  /* 0x0000000616167981 */ /* 0x0002a2000c2e1900 */
[----:B------:R-:W1:Y:S01]  /*0ee0*/  S2R R2, SR_TID.X ;  /* 0x0000000000027919 */ /* 0x000e620000002100 */
[----:B0-----:R-:W-:Y:S01]  /*0ef0*/  UPRMT UR4, UR5, 0x654, UR4 ;  /* 0x0000065405047896 */ /* 0x001fe20008000004 */
[----:B-1----:R-:W-:-:S05]  /*0f00*/  IMAD.SHL.U32 R0, R2, 0x2, RZ ;  /* 0x0000000202007824 */ /* 0x002fca00078e00ff */
[----:B------:R-:W-:-:S04]  /*0f10*/  LOP3.LUT R0, R0, 0xfe, RZ, 0xc0, !PT ;  /* 0x000000fe00007812 */ /* 0x000fc800078ec0ff */
[----:B------:R-:W-:-:S05]  /*0f20*/  LEA R0, R0, UR4, 0x2 ;  /* 0x0000000400007c11 */ /* 0x000fca000f8e10ff */
[----:B------:R0:W-:Y:S01]  /*0f30*/  STS.64 [R0], R18 ;  /* 0x0000001200007388 */ /* 0x0001e20000000a00 */
[----:B------:R-:W-:-:S04]  /*0f40*/  LOP3.LUT R5, R2, 0x7f, RZ, 0xc0, !PT ;  /* 0x0000007f02057812 */ /* 0x000fc800078ec0ff */
[----:B------:R-:W-:Y:S01]  /*0f50*/  LEA R5, R5, UR4, 0x2 ;  /* 0x0000000405057c11 */ /* 0x000fe2000f8e10ff */
[----:B------:R-:W-:Y:S08]  /*0f60*/  BAR.SYNC.DEFER_BLOCKING 0x0 ;  /* 0x0000000000007b1d */ /* 0x000ff00000010000 */
[----:B0-----:R-:W0:Y:S01]  /*0f70*/  LDC.64 R18, c[0x0][0x270] ;  /* 0x00009c00ff127b82 */ /* 0x001e220000000a00 */
[----:B------:R-:W1:Y:S04]  /*0f80*/  LDS R15, [R5] ;  /* 0x00000000050f7984 */ /* 0x000e680000000800 */
[----:B------:R-:W0:Y:S01]  /*0f90*/  LDS R7, [R5+0x200] ;  /* 0x0002000005077984 */ /* 0x000e220000000800 */
[C---:B------:R-:W-:Y:S01]  /*0fa0*/  LOP3.LUT R23, R3.reuse, 0x80, RZ, 0xfc, !PT ;  /* 0x0000008003177812 */ /* 0x040fe200078efcff */
[----:B------:R-:W-:-:S04]  /*0fb0*/  IMAD R25, R3, 0x11, RZ ;  /* 0x0000001103197824 */ /* 0x000fc800078e02ff */
[----:B------:R-:W-:Y:S01]  /*0fc0*/  IMAD R23, R23, 0x11, RZ ;  /* 0x0000001117177824 */ /* 0x000fe200078e02ff */
[C---:B-----5:R-:W-:Y:S01]  /*0fd0*/  FSETP.GEU.AND P0, PT, R14.reuse, -R21, PT ;  /* 0x800000150e00720b */ /* 0x060fe20003f0e000 */
[C---:B------:R-:W-:Y:S01]  /*0fe0*/  FADD R21, R14.reuse, R21 ;  /* 0x000000150e157221 */ /* 0x040fe20000000000 */
[C---:B---3--:R-:W-:Y:S01]  /*0ff0*/  FSETP.GEU.AND P1, PT, R14.reuse, -R10, PT ;  /* 0x8000000a0e00720b */ /* 0x048fe20003f2e000 */
[----:B------:R-:W-:-:S03]  /*1000*/  FADD R10, R14, R10 ;  /* 0x0000000a0e0a7221 */ /* 0x000fc60000000000 */
[----:B------:R-:W-:Y:S02]  /*1010*/  FSEL R8, R21, RZ, P0 ;  /* 0x000000ff15087208 */ /* 0x000fe40000000000 */
[----:B----4-:R-:W-:Y:S02]  /*1020*/  FSETP.GEU.AND P0, PT, R14, -R29, PT ;  /* 0x8000001d0e00720b */ /* 0x010fe40003f0e000 */
[----:B------:R-:W-:Y:S01]  /*1030*/  FSEL R21, R10, RZ, P1 ;  /* 0x000000ff0a157208 */ /* 0x000fe20000800000 */
[C---:B------:R-:W-:Y:S01]  /*1040*/  FADD R29, R14.reuse, R29 ;  /* 0x0000001d0e1d7221 */ /* 0x040fe20000000000 */
[C---:B------:R-:W-:Y:S01]  /*1050*/  FSETP.GEU.AND P1, PT, R14.reuse, -R11, PT ;  /* 0x8000000b0e00720b */ /* 0x040fe20003f2e000 */
[----:B------:R-:W-:-:S03]  /*1060*/  FADD R11, R14, R11 ;  /* 0x0000000b0e0b7221 */ /* 0x000fc60000000000 */
[----:B------:R-:W-:Y:S02]  /*1070*/  FSEL R2, R29, RZ, P0 ;  /* 0x000000ff1d027208 */ /* 0x000fe40000000000 */
[----:B------:R-:W-:-:S05]  /*1080*/  FSEL R11, R11, RZ, P1 ;  /* 0x000000ff0b0b7208 */ /* 0x000fca0000800000 */
[----:B------:R-:W-:-:S04]  /*1090*/  FADD R11, -R2, R11 ;  /* 0x0000000b020b7221 */ /* 0x000fc80000000100 */
[----:B------:R-:W-:Y:S01]  /*10a0*/  FFMA R10, R17, R11, R2 ;  /* 0x0000000b110a7223 */ /* 0x000fe20000000002 */
[----:B0-----:R-:W-:-:S04]  /*10b0*/  IMAD.WIDE R2, R25, 0x4, R18 ;  /* 0x0000000419027825 */ /* 0x001fc800078e0212 */
[----:B------:R-:W-:Y:S01]  /*10c0*/  IMAD.WIDE R18, R23, 0x4, R18 ;  /* 0x0000000417127825 */ /* 0x000fe200078e0212 */
[----:B-1----:R-:W-:Y:S04]  /*10d0*/  STG.E desc[UR6][R2.64], R15 ;  /* 0x0000000f02007986 */ /* 0x002fe8000c101906 */
[----:B------:R0:W-:Y:S01]  /*10e0*/  STG.E desc[UR6][R18.64], R7 ;  /* 0x0000000712007986 */ /* 0x0001e2000c101906 */
[----:B------:R-:W-:-:S04]  /*10f0*/  FADD R21, -R8, R21 ;  /* 0x0000001508157221 */ /* 0x000fc80000000100 */
[----:B------:R-:W-:-:S04]  /*1100*/  FFMA R8, R17, R21, R8 ;  /* 0x0000001511087223 */ /* 0x000fc80000000008 */
[----:B------:R-:W-:-:S04]  /*1110*/  FADD R8, -R10, R8 ;  /* 0x000000080a087221 */ /* 0x000fc80000000100 */
[----:B------:R-:W-:Y:S01]  /*1120*/  FFMA R21, R9, R8, R10 ;  /* 0x0000000809157223 */ /* 0x000fe2000000000a */
[----:B------:R-:W-:Y:S08]  /*1130*/  BAR.SYNC.DEFER_BLOCKING 0x0 ;  /* 0x0000000000007b1d */ /* 0x000ff00000010000 */
[----:B------:R-:W1:Y:S01]  /*1140*/  LDC.64 R10, c[0x0][0x278] ;  /* 0x00009e00ff0a7b82 */ /* 0x000e620000000a00 */
[----:B------:R-:W-:Y:S07]  /*1150*/  STS.64 [R0], R20 ;  /* 0x0000001400007388 */ /* 0x000fee0000000a00 */
[----:B------:R-:W-:Y:S01]  /*1160*/  BAR.SYNC.DEFER_BLOCKING 0x0 ;  /* 0x0000000000007b1d */ /* 0x000fe20000010000 */
[C---:B--2---:R-:W-:Y:S01]  /*1170*/  FSETP.GEU.AND P6, PT, R37.reuse, -R13, PT ;  /* 0x8000000d2500720b */ /* 0x044fe20003fce000 */
[C---:B------:R-:W-:Y:S01]  /*1180*/  FADD R13, R37.reuse, R13 ;  /* 0x0000000d250d7221 */ /* 0x040fe20000000000 */
[C---:B------:R-:W-:Y:S01]  /*1190*/  FSETP.GEU.AND P5, PT, R37.reuse, -R6, PT ;  /* 0x800000062500720b */ /* 0x040fe20003fae000 */
[----:B------:R-:W-:-:S02]  /*11a0*/  FADD R6, R37, R6 ;  /* 0x0000000625067221 */ /* 0x000fc40000000000 */
[----:B------:R-:W2:Y:S04]  /*11b0*/  LDS R3, [R5] ;  /* 0x0000000005037984 */ /* 0x000ea80000000800 */
[----:B------:R-:W3:Y:S01]  /*11c0*/  LDS R2, [R5+0x200] ;  /* 0x0002000005027984 */ /* 0x000ee20000000800 */
[----:B0-----:R-:W-:Y:S02]  /*11d0*/  FSEL R7, R13, RZ, P6 ;  /* 0x000000ff0d077208 */ /* 0x001fe40003000000 */
[----:B------:R-:W-:-:S05]  /*11e0*/  FSEL R6, R6, RZ, P5 ;  /* 0x000000ff06067208 */ /* 0x000fca0002800000 */
[----:B------:R-:W-:-:S04]  /*11f0*/  FADD R6, -R7, R6 ;  /* 0x0000000607067221 */ /* 0x000fc80000000100 */
[----:B------:R-:W-:Y:S01]  /*1200*/  FFMA R8, R16, R6, R7 ;  /* 0x0000000610087223 */ /* 0x000fe20000000007 */
[----:B-1----:R-:W-:Y:S01]  /*1210*/  IMAD.WIDE R6, R25, 0x4, R10 ;  /* 0x0000000419067825 */ /* 0x002fe200078e020a */
[----:B------:R-:W-:-:S03]  /*1220*/  FSETP.GEU.AND P4, PT, R37, -R30, PT ;  /* 0x8000001e2500720b */ /* 0x000fc60003f8e000 */
[----:B------:R-:W-:Y:S01]  /*1230*/  IMAD.WIDE R10, R23, 0x4, R10 ;  /* 0x00000004170a7825 */ /* 0x000fe200078e020a */
[----:B------:R-:W-:-:S03]  /*1240*/  FSETP.GEU.AND P3, PT, R37, -R4, PT ;  /* 0x800000042500720b */ /* 0x000fc60003f6e000 */
[C---:B------:R-:W-:Y:S01]  /*1250*/  FADD R30, R37.reuse, R30 ;  /* 0x0000001e251e7221 */ /* 0x040fe20000000000 */
[C---:B------:R-:W-:Y:S01]  /*1260*/  FSETP.GEU.AND P2, PT, R37.reuse, -R24, PT ;  /* 0x800000182500720b */ /* 0x040fe20003f4e000 */
[C---:B------:R-:W-:Y:S01]  /*1270*/  FADD R4, R37.reuse, R4 ;  /* 0x0000000425047221 */ /* 0x040fe20000000000 */
[C---:B------:R-:W-:Y:S01]  /*1280*/  FSETP.GEU.AND P1, PT, R37.reuse, -R26, PT ;  /* 0x8000001a2500720b */ /* 0x040fe20003f2e000 */
[C---:B------:R-:W-:Y:S01]  /*1290*/  FADD R24, R37.reuse, R24 ;  /* 0x0000001825187221 */ /* 0x040fe20000000000 */
[C---:B------:R-:W-:Y:S01]  /*12a0*/  FSETP.GEU.AND P0, PT, R37.reuse, -R32, PT ;  /* 0x800000202500720b */ /* 0x040fe20003f0e000 */
[C---:B------:R-:W-:Y:S01]  /*12b0*/  FADD R26, R37.reuse, R26 ;  /* 0x0000001a251a7221 */ /* 0x040fe20000000000 */
[C---:B------:R-:W-:Y:S01]  /*12c0*/  FSETP.GEU.AND P6, PT, R37.reuse, -R22, PT ;  /* 0x800000162500720b */ /* 0x040fe20003fce000 */
[C---:B------:R-:W-:Y:S01]  /*12d0*/  FADD R32, R37.reuse, R32 ;  /* 0x0000002025207221 */ /* 0x040fe20000000000 */
[----:B------:R-:W-:Y:S01]  /*12e0*/  FADD R22, R37, R22 ;  /* 0x0000001625167221 */ /* 0x000fe20000000000 */
[----:B------:R-:W-:-:S02]  /*12f0*/  FSEL R13, R30, RZ, P4 ;  /* 0x000000ff1e0d7208 */ /* 0x000fc40002000000 */
[----:B------:R-:W-:Y:S01]  /*1300*/  FSEL R4, R4, RZ, P3 ;  /* 0x000000ff04047208 */ /* 0x000fe20001800000 */
[----:B--2---:R-:W-:Y:S01]  /*1310*/  STG.E desc[UR6][R6.64], R3 ;  /* 0x0000000306007986 */ /* 0x004fe2000c101906 */
[----:B------:R-:W-:-:S03]  /*1320*/  FSEL R24, R24, RZ, P2 ;  /* 0x000000ff18187208 */ /* 0x000fc60001000000 */
[----:B---3--:R-:W-:Y:S01]  /*1330*/  STG.E desc[UR6][R10.64], R2 ;  /* 0x000000020a007986 */ /* 0x008fe2000c101906 */
[----:B------:R-:W-:Y:S02]  /*1340*/  FSEL R26, R26, RZ, P1 ;  /* 0x000000ff1a1a7208 */ /* 0x000fe40000800000 */
[----:B------:R-:W-:Y:S02]  /*1350*/  FSEL R15, R32, RZ, P0 ;  /* 0x000000ff200f7208 */ /* 0x000fe40000000000 */
[----:B------:R-:W-:Y:S01]  /*1360*/  FSEL R19, R22, RZ, P6 ;  /* 0x000000ff16137208 */ /* 0x000fe20003000000 */
[----:B------:R-:W-:Y:S02]  /*1370*/  FADD R4, -R13, R4 ;  /* 0x000000040d047221 */ /* 0x000fe40000000100 */
[----:B------:R-:W-:Y:S02]  /*1380*/  FADD R15, -R24, R15 ;  /* 0x0000000f180f7221 */ /* 0x000fe40000000100 */
[----:B------:R-:W-:Y:S01]  /*1390*/  FADD R19, -R26, R19 ;  /* 0x000000131a137221 */ /* 0x000fe20000000100 */
[----:B------:R-:W-:Y:S01]  /*13a0*/  FFMA R13, R16, R4, R13 ;  /* 0x00000004100d7223 */ /* 0x000fe2000000000d */
[C---:B------:R-:W-:Y:S01]  /*13b0*/  FFMA R24, R17.reuse, R15, R24 ;  /* 0x0000000f11187223 */ /* 0x040fe20000000018 */
[----:B------:R-:W-:Y:S01]  /*13c0*/  BAR.SYNC.DEFER_BLOCKING 0x0 ;  /* 0x0000000000007b1d */ /* 0x000fe20000010000 */
[----:B------:R-:W-:Y:S01]  /*13d0*/  FFMA R19, R17, R19, R26 ;  /* 0x0000001311137223 */ /* 0x000fe2000000001a */
[----:B------:R-:W-:-:S03]  /*13e0*/  FADD R13, -R8, R13 ;  /* 0x0000000d080d7221 */ /* 0x000fc60000000100 */
[----:B------:R-:W-:Y:S01]  /*13f0*/  FADD R19, -R24, R19 ;  /* 0x0000001318137221 */ /* 0x000fe20000000100 */
[C---:B------:R-:W-:Y:S02]  /*1400*/  FFMA R18, R9.reuse, R13, R8 ;  /* 0x0000000d09127223 */ /* 0x040fe40000000008 */
[----:B------:R-:W0:Y:S01]  /*1410*/  LDC.64 R12, c[0x0][0x280] ;  /* 0x0000a000ff0c7b82 */ /* 0x000e220000000a00 */
[----:B------:R-:W-:-:S05]  /*1420*/  FFMA R19, R9, R19, R24 ;  /* 0x0000001309137223 */ /* 0x000fca0000000018 */
[----:B------:R-:W-:Y:S02]  /*1430*/  STS.64 [R0], R18 ;  /* 0x0000001200007388 */ /* 0x000fe40000000a00 */
[----:B------:R-:W-:Y:S06]  /*1440*/  BAR.SYNC.DEFER_BLOCKING 0x0 ;  /* 0x0000000000007b1d */ /* 0x000fec0000010000 */
[----:B------:R-:W1:Y:S04]  /*1450*/  LDS R15, [R5] ;  /* 0x00000000050f7984 */ /* 0x000e680000000800 */
[----:B------:R-:W2:Y:S01]  /*1460*/  LDS R17, [R5+0x200] ;  /* 0x0002000005117984 */ /* 0x000ea20000000800 */
[----:B0-----:R-:W-:-:S04]  /*1470*/  IMAD.WIDE R8, R25, 0x4, R12 ;  /* 0x0000000419087825 */ /* 0x001fc800078e020c */
[----:B------:R-:W-:Y:S01]  /*1480*/  IMAD.WIDE R12, R23, 0x4, R12 ;  /* 0x00000004170c7825 */ /* 0x000fe200078e020c */
[----:B-1----:R-:W-:Y:S04]  /*1490*/  STG.E desc[UR6][R8.64], R15 ;  /* 0x0000000f08007986 */ /* 0x002fe8000c101906 */
[----:B--2---:R-:W-:Y:S01]  /*14a0*/  STG.E desc[UR6][R12.64], R17 ;  /* 0x000000110c007986 */ /* 0x004fe2000c101906 */
[----:B------:R-:W-:Y:S05]  /*14b0*/  EXIT ;  /* 0x000000000000794d */ /* 0x000fea0003800000 */
.L_x_0:
[----:B------:R-:W-:-:S00]  /*14c0*/  BRA `(.L_x_0) ;  /* 0xfffffffc00fc7947 */ /* 0x000fc0000383ffff */
[----:B------:R-:W-:-:S00]  /*14d0*/  NOP ;  /* 0x0000000000007918 */ /* 0x000fc00000000000 */
        /* <DEDUP_REMOVED lines=10> */
.L_x_1:


//--------------------- .nv.shared.triton_poi_fused__unsafe_index_add_convolution_mul_relu_sub_40 --------------------------
	.section	.nv.shared.triton_poi_fused__unsafe_index_add_convolution_mul_relu_sub_40,"aw",@nobits
	.sectionflags	@""
	.align	16
	.zero		1024


//--------------------- .nv.constant0.triton_poi_fused__unsafe_index_add_convolution_mul_relu_sub_40 --------------------------
	.section	.nv.constant0.triton_poi_fused__unsafe_index_add_convolution_mul_relu_sub_40,"a",@progbits
	.sectionflags	@""
	.align	4
.nv.constant0.triton_poi_fused__unsafe_index_add_convolution_mul_relu_sub_40:
	.zero		652
